//
// Generated by NVIDIA NVVM Compiler
//
// Compiler Build ID: CL-36424714
// Cuda compilation tools, release 13.0, V13.0.88
// Based on NVVM 20.0.0
//

.version 9.0
.target sm_100
.address_size 64

	// .globl	_Z12copyAliasRowPiii

.visible .entry _Z12copyAliasRowPiii(
	.param .u64 .ptr .align 1 _Z12copyAliasRowPiii_param_0,
	.param .u32 _Z12copyAliasRowPiii_param_1,
	.param .u32 _Z12copyAliasRowPiii_param_2
)
{
	.reg .b32 	%r<13>;
	.reg .b64 	%rd<11>;

	ld.param.u64 	%rd1, [_Z12copyAliasRowPiii_param_0];
	ld.param.u32 	%r1, [_Z12copyAliasRowPiii_param_1];
	ld.param.u32 	%r2, [_Z12copyAliasRowPiii_param_2];
	cvta.to.global.u64 	%rd2, %rd1;
	mov.u32 	%r3, %ctaid.x;
	mov.u32 	%r4, %ntid.x;
	mov.u32 	%r5, %tid.x;
	mad.lo.s32 	%r6, %r3, %r4, %r5;
	add.s32 	%r7, %r6, 1;
	add.s32 	%r8, %r2, -2;
	mul.lo.s32 	%r9, %r8, %r1;
	add.s32 	%r10, %r9, %r7;
	mul.wide.s32 	%rd3, %r10, 4;
	add.s64 	%rd4, %rd2, %rd3;
	ld.global.u32 	%r11, [%rd4];
	mul.wide.s32 	%rd5, %r7, 4;
	add.s64 	%rd6, %rd2, %rd5;
	st.global.u32 	[%rd6], %r11;
	mul.wide.s32 	%rd7, %r1, 4;
	add.s64 	%rd8, %rd6, %rd7;
	ld.global.u32 	%r12, [%rd8];
	mul.wide.s32 	%rd9, %r9, 4;
	add.s64 	%rd10, %rd8, %rd9;
	st.global.u32 	[%rd10], %r12;
	ret;

}


// ===== COMPILED SASS (sm_100) =====

	.target	sm_100

	.elftype	@"ET_EXEC"


//--------------------- .note.nv.tkinfo           --------------------------
	.section	.note.nv.tkinfo,"",@"SHT_NOTE"
	.sectionflags	@"SHF_NOTE_NV_TKINFO"
	.tkinfo
        /*0018*/ 	.word	0x00000002
        /*0030*/ 	.string	""
        /*0030*/ 	.string	"ptxas"
        /*0030*/ 	.string	"Cuda compilation tools, release 13.0, V13.0.88"
        /*0030*/ 	.string	"Build cuda_13.0.r13.0/compiler.36424714_0"
        /*0030*/ 	.string	"-arch sm_100 -m 64 "



//--------------------- .note.nv.cuinfo           --------------------------
	.section	.note.nv.cuinfo,"",@"SHT_NOTE"
	.sectionflags	@"SHF_NOTE_NV_CUINFO"
        /*0018*/ 	.short	0x0002
        /*001a*/ 	.short	0x0064
        /*001c*/ 	.short	0x0082
	.zero		2


//--------------------- .nv.info                  --------------------------
	.section	.nv.info,"",@"SHT_CUDA_INFO"
	.align	4


	//----- nvinfo : EIATTR_REGCOUNT
	.align		4
        /*0000*/ 	.byte	0x04, 0x2f
        /*0002*/ 	.short	(.L_1 - .L_0)
	.align		4
.L_0:
        /*0004*/ 	.word	index@(_Z12copyAliasRowPiii)
        /*0008*/ 	.word	0x0000000e


	//----- nvinfo : EIATTR_FRAME_SIZE
	.align		4
.L_1:
        /*000c*/ 	.byte	0x04, 0x11
        /*000e*/ 	.short	(.L_3 - .L_2)
	.align		4
.L_2:
        /*0010*/ 	.word	index@(_Z12copyAliasRowPiii)
        /*0014*/ 	.word	0x00000000


	//----- nvinfo : EIATTR_MIN_STACK_SIZE
	.align		4
.L_3:
        /*0018*/ 	.byte	0x04, 0x12
        /*001a*/ 	.short	(.L_5 - .L_4)
	.align		4
.L_4:
        /*001c*/ 	.word	index@(_Z12copyAliasRowPiii)
        /*0020*/ 	.word	0x00000000
.L_5:


//--------------------- .nv.compat                --------------------------
	.section	.nv.compat,"",@"SHT_CUDA_COMPAT_INFO"
	.align	4
        /*0000*/ 	.byte	0x02, 0x09, 0x00, 0x00, 0x02, 0x02, 0x01, 0x00, 0x02, 0x05, 0x05, 0x00, 0x03, 0x07, 0x01, 0x01
        /*0010*/ 	.byte	0x02, 0x03, 0x00, 0x00, 0x02, 0x06, 0x01, 0x00, 0x04, 0x0b, 0x08, 0x00, 0x09, 0x00, 0x00, 0x00
        /*0020*/ 	.byte	0x00, 0x00, 0x00, 0x00


//--------------------- .nv.info._Z12copyAliasRowPiii --------------------------
	.section	.nv.info._Z12copyAliasRowPiii,"",@"SHT_CUDA_INFO"
	.sectionflags	@""
	.align	4


	//----- nvinfo : EIATTR_CUDA_API_VERSION
	.align		4
        /*0000*/ 	.byte	0x04, 0x37
        /*0002*/ 	.short	(.L_7 - .L_6)
.L_6:
        /*0004*/ 	.word	0x00000082


	//----- nvinfo : EIATTR_KPARAM_INFO
	.align		4
.L_7:
        /*0008*/ 	.byte	0x04, 0x17
        /*000a*/ 	.short	(.L_9 - .L_8)
.L_8:
        /*000c*/ 	.word	0x00000000
        /*0010*/ 	.short	0x0002
        /*0012*/ 	.short	0x000c
        /*0014*/ 	.byte	0x00, 0xf0, 0x11, 0x00


	//----- nvinfo : EIATTR_KPARAM_INFO
	.align		4
.L_9:
        /*0018*/ 	.byte	0x04, 0x17
        /*001a*/ 	.short	(.L_11 - .L_10)
.L_10:
        /*001c*/ 	.word	0x00000000
        /*0020*/ 	.short	0x0001
        /*0022*/ 	.short	0x0008
        /*0024*/ 	.byte	0x00, 0xf0, 0x11, 0x00


	//----- nvinfo : EIATTR_KPARAM_INFO
	.align		4
.L_11:
        /*0028*/ 	.byte	0x04, 0x17
        /*002a*/ 	.short	(.L_13 - .L_12)
.L_12:
        /*002c*/ 	.word	0x00000000
        /*0030*/ 	.short	0x0000
        /*0032*/ 	.short	0x0000
        /*0034*/ 	.byte	0x00, 0xf5, 0x21, 0x00


	//----- nvinfo : EIATTR_SPARSE_MMA_MASK
	.align		4
.L_13:
        /*0038*/ 	.byte	0x03, 0x50
        /*003a*/ 	.short	0x0000


	//----- nvinfo : EIATTR_MAXREG_COUNT
	.align		4
        /*003c*/ 	.byte	0x03, 0x1b
        /*003e*/ 	.short	0x00ff


	//----- nvinfo : EIATTR_MERCURY_ISA_VERSION
	.align		4
        /*0040*/ 	.byte	0x03, 0x5f
        /*0042*/ 	.short	0x0101


	//----- nvinfo : EIATTR_VRC_CTA_INIT_COUNT
	.align		4
        /*0044*/ 	.byte	0x02, 0x4a
	.zero		1
	.zero		1


	//----- nvinfo : EIATTR_EXIT_INSTR_OFFSETS
	.align		4
        /*0048*/ 	.byte	0x04, 0x1c
        /*004a*/ 	.short	(.L_15 - .L_14)


	//   ....[0]....
.L_14:
        /*004c*/ 	.word	0x00000140


	//----- nvinfo : EIATTR_CBANK_PARAM_SIZE
	.align		4
.L_15:
        /*0050*/ 	.byte	0x03, 0x19
        /*0052*/ 	.short	0x0010


	//----- nvinfo : EIATTR_PARAM_CBANK
	.align		4
        /*0054*/ 	.byte	0x04, 0x0a
        /*0056*/ 	.short	(.L_17 - .L_16)
	.align		4
.L_16:
        /*0058*/ 	.word	index@(.nv.constant0._Z12copyAliasRowPiii)
        /*005c*/ 	.short	0x0380
        /*005e*/ 	.short	0x0010


	//----- nvinfo : EIATTR_SW_WAR
	.align		4
.L_17:
        /*0060*/ 	.byte	0x04, 0x36
        /*0062*/ 	.short	(.L_19 - .L_18)
.L_18:
        /*0064*/ 	.word	0x00000008
.L_19:


//--------------------- .nv.callgraph             --------------------------
	.section	.nv.callgraph,"",@"SHT_CUDA_CALLGRAPH"
	.align	4
	.sectionentsize	8
	.align		4
        /*0000*/ 	.word	0x00000000
	.align		4
        /*0004*/ 	.word	0xffffffff
	.align		4
        /*0008*/ 	.word	0x00000000
	.align		4
        /*000c*/ 	.word	0xfffffffe
	.align		4
        /*0010*/ 	.word	0x00000000
	.align		4
        /*0014*/ 	.word	0xfffffffd
	.align		4
        /*0018*/ 	.word	0x00000000
	.align		4
        /*001c*/ 	.word	0xfffffffc


//--------------------- .text._Z12copyAliasRowPiii --------------------------
	.section	.text._Z12copyAliasRowPiii,"ax",@progbits
	.align	128
        .global         _Z12copyAliasRowPiii
        .type           _Z12copyAliasRowPiii,@function
        .size           _Z12copyAliasRowPiii,(.L_x_1 - _Z12copyAliasRowPiii)
        .other          _Z12copyAliasRowPiii,@"STO_CUDA_ENTRY STV_DEFAULT"
_Z12copyAliasRowPiii:
.text._Z12copyAliasRowPiii:
[----:B------:R-:W-:Y:S01]  /*0000*/  LDC R1, c[0x0][0x37c] ;  /* 0x0000df00ff017b82 */ /* 0x000fe20000000800 */
[----:B------:R-:W0:Y:S07]  /*0010*/  S2R R7, SR_TID.X ;  /* 0x0000000000077919 */ /* 0x000e2e0000002100 */
[----:B------:R-:W1:Y:S08]  /*0020*/  LDC.64 R10, c[0x0][0x388] ;  /* 0x0000e200ff0a7b82 */ /* 0x000e700000000a00 */
[----:B------:R-:W0:Y:S08]  /*0030*/  S2UR UR4, SR_CTAID.X ;  /* 0x00000000000479c3 */ /* 0x000e300000002500 */
[----:B------:R-:W0:Y:S08]  /*0040*/  LDC R0, c[0x0][0x360] ;  /* 0x0000d800ff007b82 */ /* 0x000e300000000800 */
[----:B------:R-:W2:Y:S01]  /*0050*/  LDC.64 R4, c[0x0][0x380] ;  /* 0x0000e000ff047b82 */ /* 0x000ea20000000a00 */
[----:B-1----:R-:W-:-:S05]  /*0060*/  IADD3 R3, PT, PT, R11, -0x2, RZ ;  /* 0xfffffffe0b037810 */ /* 0x002fca0007ffe0ff */
[----:B------:R-:W-:Y:S02]  /*0070*/  IMAD R8, R3, R10, RZ ;  /* 0x0000000a03087224 */ /* 0x000fe400078e02ff */
[----:B0-----:R-:W-:Y:S01]  /*0080*/  IMAD R0, R0, UR4, R7 ;  /* 0x0000000400007c24 */ /* 0x001fe2000f8e0207 */
[----:B------:R-:W0:Y:S04]  /*0090*/  LDCU.64 UR4, c[0x0][0x358] ;  /* 0x00006b00ff0477ac */ /* 0x000e280008000a00 */
[----:B------:R-:W-:-:S04]  /*00a0*/  IADD3 R7, PT, PT, R0, 0x1, RZ ;  /* 0x0000000100077810 */ /* 0x000fc80007ffe0ff */
[----:B------:R-:W-:-:S05]  /*00b0*/  IADD3 R3, PT, PT, R7, R8, RZ ;  /* 0x0000000807037210 */ /* 0x000fca0007ffe0ff */
[----:B--2---:R-:W-:-:S06]  /*00c0*/  IMAD.WIDE R2, R3, 0x4, R4 ;  /* 0x0000000403027825 */ /* 0x004fcc00078e0204 */
[----:B0-----:R-:W2:Y:S01]  /*00d0*/  LDG.E R3, desc[UR4][R2.64] ;  /* 0x0000000402037981 */ /* 0x001ea2000c1e1900 */
[----:B------:R-:W-:-:S04]  /*00e0*/  IMAD.WIDE R4, R7, 0x4, R4 ;  /* 0x0000000407047825 */ /* 0x000fc800078e0204 */
[----:B------:R-:W-:Y:S01]  /*00f0*/  IMAD.WIDE R6, R10, 0x4, R4 ;  /* 0x000000040a067825 */ /* 0x000fe200078e0204 */
[----:B--2---:R-:W-:Y:S04]  /*0100*/  STG.E desc[UR4][R4.64], R3 ;  /* 0x0000000304007986 */ /* 0x004fe8000c101904 */
[----:B------:R-:W2:Y:S01]  /*0110*/  LDG.E R11, desc[UR4][R6.64] ;  /* 0x00000004060b7981 */ /* 0x000ea2000c1e1900 */
[----:B------:R-:W-:-:S05]  /*0120*/  IMAD.WIDE R8, R8, 0x4, R6 ;  /* 0x0000000408087825 */ /* 0x000fca00078e0206 */
[----:B--2---:R-:W-:Y:S01]  /*0130*/  STG.E desc[UR4][R8.64], R11 ;  /* 0x0000000b08007986 */ /* 0x004fe2000c101904 */
[----:B------:R-:W-:Y:S05]  /*0140*/  EXIT ;  /* 0x000000000000794d */ /* 0x000fea0003800000 */
.L_x_0:
[----:B------:R-:W-:-:S00]  /*0150*/  BRA `(.L_x_0) ;  /* 0xfffffffc00fc7947 */ /* 0x000fc0000383ffff */
[----:B------:R-:W-:-:S00]  /*0160*/  NOP ;  /* 0x0000000000007918 */ /* 0x000fc00000000000 */
        /* <DEDUP_REMOVED lines=9> */
.L_x_1:


//--------------------- .nv.shared.reserved.0     --------------------------
	.section	.nv.shared.reserved.0,"aw",@nobits
	.weak		__nv_reservedSMEM_offset_0_alias
	.size		__nv_reservedSMEM_offset_0_alias, 0, 64
	.other		__nv_reservedSMEM_offset_0_alias,@"STO_CUDA_RESERVED_SHARED STV_DEFAULT"
__nv_reservedSMEM_offset_0_alias:
	.zero		0
	.zero		64


//--------------------- .nv.constant0._Z12copyAliasRowPiii --------------------------
	.section	.nv.constant0._Z12copyAliasRowPiii,"a",@progbits
	.sectionflags	@""
	.align	4
.nv.constant0._Z12copyAliasRowPiii:
	.zero		912


//--------------------- SYMBOLS --------------------------

	.type		.nv.reservedSmem.offset0,@object
	.size		.nv.reservedSmem.offset0,0x4
